//
// Generated by NVIDIA NVVM Compiler
//
// Compiler Build ID: CL-36424714
// Cuda compilation tools, release 13.0, V13.0.88
// Based on NVVM 20.0.0
//

.version 9.0
.target sm_100
.address_size 64

	// .globl	_Z21dev_laplace_error_optPKfPfS1_ii
// _ZZ21dev_laplace_error_optPKfPfS1_iiE5s_max has been demoted

.visible .entry _Z21dev_laplace_error_optPKfPfS1_ii(
	.param .u64 .ptr .align 1 _Z21dev_laplace_error_optPKfPfS1_ii_param_0,
	.param .u64 .ptr .align 1 _Z21dev_laplace_error_optPKfPfS1_ii_param_1,
	.param .u64 .ptr .align 1 _Z21dev_laplace_error_optPKfPfS1_ii_param_2,
	.param .u32 _Z21dev_laplace_error_optPKfPfS1_ii_param_3,
	.param .u32 _Z21dev_laplace_error_optPKfPfS1_ii_param_4
)
{
	.reg .pred 	%p<20>;
	.reg .b32 	%r<57>;
	.reg .b32 	%f<40>;
	.reg .b64 	%rd<15>;
	// demoted variable
	.shared .align 4 .b8 _ZZ21dev_laplace_error_optPKfPfS1_iiE5s_max[128];
	ld.param.u64 	%rd2, [_Z21dev_laplace_error_optPKfPfS1_ii_param_0];
	ld.param.u64 	%rd3, [_Z21dev_laplace_error_optPKfPfS1_ii_param_1];
	ld.param.u64 	%rd4, [_Z21dev_laplace_error_optPKfPfS1_ii_param_2];
	ld.param.u32 	%r15, [_Z21dev_laplace_error_optPKfPfS1_ii_param_3];
	ld.param.u32 	%r16, [_Z21dev_laplace_error_optPKfPfS1_ii_param_4];
	cvta.to.global.u64 	%rd1, %rd4;
	mov.u32 	%r17, %ctaid.x;
	mov.u32 	%r1, %ntid.x;
	mov.u32 	%r2, %tid.x;
	mad.lo.s32 	%r18, %r17, %r1, %r2;
	add.s32 	%r4, %r18, 1;
	mov.u32 	%r19, %ctaid.y;
	mov.u32 	%r5, %ntid.y;
	mov.u32 	%r6, %tid.y;
	mad.lo.s32 	%r20, %r19, %r5, %r6;
	add.s32 	%r7, %r20, 1;
	add.s32 	%r21, %r15, -1;
	setp.ge.s32 	%p1, %r7, %r21;
	add.s32 	%r22, %r16, -1;
	setp.ge.s32 	%p2, %r4, %r22;
	mov.f32 	%f38, 0f00000000;
	or.pred  	%p3, %p1, %p2;
	@%p3 bra 	$L__BB0_2;
	cvta.to.global.u64 	%rd5, %rd2;
	cvta.to.global.u64 	%rd6, %rd3;
	mul.lo.s32 	%r23, %r16, %r7;
	add.s32 	%r24, %r23, %r4;
	sub.s32 	%r25, %r24, %r16;
	mul.wide.s32 	%rd7, %r25, 4;
	add.s64 	%rd8, %rd5, %rd7;
	ld.global.nc.f32 	%f8, [%rd8];
	add.s32 	%r26, %r24, %r16;
	mul.wide.s32 	%rd9, %r26, 4;
	add.s64 	%rd10, %rd5, %rd9;
	ld.global.nc.f32 	%f9, [%rd10];
	add.f32 	%f10, %f8, %f9;
	add.s32 	%r27, %r23, %r18;
	mul.wide.s32 	%rd11, %r27, 4;
	add.s64 	%rd12, %rd5, %rd11;
	ld.global.nc.f32 	%f11, [%rd12];
	add.f32 	%f12, %f10, %f11;
	ld.global.nc.f32 	%f13, [%rd12+8];
	add.f32 	%f14, %f12, %f13;
	mul.f32 	%f15, %f14, 0f3E800000;
	mul.wide.s32 	%rd13, %r24, 4;
	add.s64 	%rd14, %rd6, %rd13;
	st.global.f32 	[%rd14], %f15;
	ld.global.nc.f32 	%f16, [%rd12+4];
	sub.f32 	%f17, %f15, %f16;
	abs.f32 	%f38, %f17;
$L__BB0_2:
	mov.b32 	%r28, %f38;
	shfl.sync.down.b32	%r29|%p4, %r28, 16, 31, -1;
	mov.b32 	%f18, %r29;
	max.f32 	%f19, %f38, %f18;
	mov.b32 	%r30, %f19;
	shfl.sync.down.b32	%r31|%p5, %r30, 8, 31, -1;
	mov.b32 	%f20, %r31;
	max.f32 	%f21, %f19, %f20;
	mov.b32 	%r32, %f21;
	shfl.sync.down.b32	%r33|%p6, %r32, 4, 31, -1;
	mov.b32 	%f22, %r33;
	max.f32 	%f23, %f21, %f22;
	mov.b32 	%r34, %f23;
	shfl.sync.down.b32	%r35|%p7, %r34, 2, 31, -1;
	mov.b32 	%f24, %r35;
	max.f32 	%f25, %f23, %f24;
	mov.b32 	%r36, %f25;
	shfl.sync.down.b32	%r37|%p8, %r36, 1, 31, -1;
	mov.b32 	%f26, %r37;
	max.f32 	%f3, %f25, %f26;
	mad.lo.s32 	%r8, %r6, %r1, %r2;
	and.b32  	%r9, %r8, 31;
	setp.ne.s32 	%p9, %r9, 0;
	@%p9 bra 	$L__BB0_4;
	shr.u32 	%r38, %r8, 3;
	mov.u32 	%r39, _ZZ21dev_laplace_error_optPKfPfS1_iiE5s_max;
	add.s32 	%r40, %r39, %r38;
	st.shared.f32 	[%r40], %f3;
$L__BB0_4:
	bar.sync 	0;
	setp.gt.u32 	%p10, %r8, 31;
	@%p10 bra 	$L__BB0_11;
	mul.lo.s32 	%r41, %r1, %r5;
	shr.u32 	%r42, %r41, 5;
	setp.ge.u32 	%p11, %r8, %r42;
	mov.f32 	%f39, 0f00000000;
	@%p11 bra 	$L__BB0_7;
	shl.b32 	%r43, %r9, 2;
	mov.u32 	%r44, _ZZ21dev_laplace_error_optPKfPfS1_iiE5s_max;
	add.s32 	%r45, %r44, %r43;
	ld.shared.f32 	%f39, [%r45];
$L__BB0_7:
	setp.ne.s32 	%p12, %r9, 0;
	mov.b32 	%r46, %f39;
	shfl.sync.down.b32	%r47|%p13, %r46, 16, 31, -1;
	mov.b32 	%f28, %r47;
	max.f32 	%f29, %f39, %f28;
	mov.b32 	%r48, %f29;
	shfl.sync.down.b32	%r49|%p14, %r48, 8, 31, -1;
	mov.b32 	%f30, %r49;
	max.f32 	%f31, %f29, %f30;
	mov.b32 	%r50, %f31;
	shfl.sync.down.b32	%r51|%p15, %r50, 4, 31, -1;
	mov.b32 	%f32, %r51;
	max.f32 	%f33, %f31, %f32;
	mov.b32 	%r52, %f33;
	shfl.sync.down.b32	%r53|%p16, %r52, 2, 31, -1;
	mov.b32 	%f34, %r53;
	max.f32 	%f35, %f33, %f34;
	mov.b32 	%r54, %f35;
	shfl.sync.down.b32	%r55|%p17, %r54, 1, 31, -1;
	mov.b32 	%f36, %r55;
	max.f32 	%f6, %f35, %f36;
	@%p12 bra 	$L__BB0_11;
	ld.global.u32 	%r56, [%rd1];
	mov.b32 	%r11, %f6;
$L__BB0_9:
	mov.b32 	%f37, %r56;
	setp.le.f32 	%p18, %f6, %f37;
	@%p18 bra 	$L__BB0_11;
	atom.relaxed.global.cas.b32 	%r13, [%rd1], %r56, %r11;
	setp.ne.s32 	%p19, %r56, %r13;
	mov.u32 	%r56, %r13;
	@%p19 bra 	$L__BB0_9;
$L__BB0_11:
	ret;

}


// ===== COMPILED SASS (sm_100) =====

	.target	sm_100

	.elftype	@"ET_EXEC"


//--------------------- .note.nv.tkinfo           --------------------------
	.section	.note.nv.tkinfo,"",@"SHT_NOTE"
	.sectionflags	@"SHF_NOTE_NV_TKINFO"
	.tkinfo
        /*0018*/ 	.word	0x00000002
        /*0030*/ 	.string	""
        /*0030*/ 	.string	"ptxas"
        /*0030*/ 	.string	"Cuda compilation tools, release 13.0, V13.0.88"
        /*0030*/ 	.string	"Build cuda_13.0.r13.0/compiler.36424714_0"
        /*0030*/ 	.string	"-arch sm_100 -m 64 "



//--------------------- .note.nv.cuinfo           --------------------------
	.section	.note.nv.cuinfo,"",@"SHT_NOTE"
	.sectionflags	@"SHF_NOTE_NV_CUINFO"
        /*0018*/ 	.short	0x0002
        /*001a*/ 	.short	0x0064
        /*001c*/ 	.short	0x0082
	.zero		2


//--------------------- .nv.info                  --------------------------
	.section	.nv.info,"",@"SHT_CUDA_INFO"
	.align	4


	//----- nvinfo : EIATTR_REGCOUNT
	.align		4
        /*0000*/ 	.byte	0x04, 0x2f
        /*0002*/ 	.short	(.L_1 - .L_0)
	.align		4
.L_0:
        /*0004*/ 	.word	index@(_Z21dev_laplace_error_optPKfPfS1_ii)
        /*0008*/ 	.word	0x00000016


	//----- nvinfo : EIATTR_FRAME_SIZE
	.align		4
.L_1:
        /*000c*/ 	.byte	0x04, 0x11
        /*000e*/ 	.short	(.L_3 - .L_2)
	.align		4
.L_2:
        /*0010*/ 	.word	index@(_Z21dev_laplace_error_optPKfPfS1_ii)
        /*0014*/ 	.word	0x00000000


	//----- nvinfo : EIATTR_MIN_STACK_SIZE
	.align		4
.L_3:
        /*0018*/ 	.byte	0x04, 0x12
        /*001a*/ 	.short	(.L_5 - .L_4)
	.align		4
.L_4:
        /*001c*/ 	.word	index@(_Z21dev_laplace_error_optPKfPfS1_ii)
        /*0020*/ 	.word	0x00000000
.L_5:


//--------------------- .nv.compat                --------------------------
	.section	.nv.compat,"",@"SHT_CUDA_COMPAT_INFO"
	.align	4
        /*0000*/ 	.byte	0x02, 0x09, 0x00, 0x00, 0x02, 0x02, 0x01, 0x00, 0x02, 0x05, 0x05, 0x00, 0x03, 0x07, 0x01, 0x01
        /*0010*/ 	.byte	0x02, 0x03, 0x00, 0x00, 0x02, 0x06, 0x01, 0x00, 0x04, 0x0b, 0x08, 0x00, 0x09, 0x00, 0x00, 0x00
        /*0020*/ 	.byte	0x00, 0x00, 0x00, 0x00


//--------------------- .nv.info._Z21dev_laplace_error_optPKfPfS1_ii --------------------------
	.section	.nv.info._Z21dev_laplace_error_optPKfPfS1_ii,"",@"SHT_CUDA_INFO"
	.sectionflags	@""
	.align	4


	//----- nvinfo : EIATTR_CUDA_API_VERSION
	.align		4
        /*0000*/ 	.byte	0x04, 0x37
        /*0002*/ 	.short	(.L_7 - .L_6)
.L_6:
        /*0004*/ 	.word	0x00000082


	//----- nvinfo : EIATTR_KPARAM_INFO
	.align		4
.L_7:
        /*0008*/ 	.byte	0x04, 0x17
        /*000a*/ 	.short	(.L_9 - .L_8)
.L_8:
        /*000c*/ 	.word	0x00000000
        /*0010*/ 	.short	0x0004
        /*0012*/ 	.short	0x001c
        /*0014*/ 	.byte	0x00, 0xf0, 0x11, 0x00


	//----- nvinfo : EIATTR_KPARAM_INFO
	.align		4
.L_9:
        /*0018*/ 	.byte	0x04, 0x17
        /*001a*/ 	.short	(.L_11 - .L_10)
.L_10:
        /*001c*/ 	.word	0x00000000
        /*0020*/ 	.short	0x0003
        /*0022*/ 	.short	0x0018
        /*0024*/ 	.byte	0x00, 0xf0, 0x11, 0x00


	//----- nvinfo : EIATTR_KPARAM_INFO
	.align		4
.L_11:
        /*0028*/ 	.byte	0x04, 0x17
        /*002a*/ 	.short	(.L_13 - .L_12)
.L_12:
        /*002c*/ 	.word	0x00000000
        /*0030*/ 	.short	0x0002
        /*0032*/ 	.short	0x0010
        /*0034*/ 	.byte	0x00, 0xf5, 0x21, 0x00


	//----- nvinfo : EIATTR_KPARAM_INFO
	.align		4
.L_13:
        /*0038*/ 	.byte	0x04, 0x17
        /*003a*/ 	.short	(.L_15 - .L_14)
.L_14:
        /*003c*/ 	.word	0x00000000
        /*0040*/ 	.short	0x0001
        /*0042*/ 	.short	0x0008
        /*0044*/ 	.byte	0x00, 0xf5, 0x21, 0x00


	//----- nvinfo : EIATTR_KPARAM_INFO
	.align		4
.L_15:
        /*0048*/ 	.byte	0x04, 0x17
        /*004a*/ 	.short	(.L_17 - .L_16)
.L_16:
        /*004c*/ 	.word	0x00000000
        /*0050*/ 	.short	0x0000
        /*0052*/ 	.short	0x0000
        /*0054*/ 	.byte	0x00, 0xf5, 0x21, 0x00


	//----- nvinfo : EIATTR_SPARSE_MMA_MASK
	.align		4
.L_17:
        /*0058*/ 	.byte	0x03, 0x50
        /*005a*/ 	.short	0x0000


	//----- nvinfo : EIATTR_MAXREG_COUNT
	.align		4
        /*005c*/ 	.byte	0x03, 0x1b
        /*005e*/ 	.short	0x00ff


	//----- nvinfo : EIATTR_NUM_BARRIERS
	.align		4
        /*0060*/ 	.byte	0x02, 0x4c
        /*0062*/ 	.byte	0x01
	.zero		1


	//----- nvinfo : EIATTR_MERCURY_ISA_VERSION
	.align		4
        /*0064*/ 	.byte	0x03, 0x5f
        /*0066*/ 	.short	0x0101


	//----- nvinfo : EIATTR_COOP_GROUP_MASK_REGIDS
	.align		4
        /*0068*/ 	.byte	0x04, 0x29
        /*006a*/ 	.short	(.L_19 - .L_18)


	//   ....[0]....
.L_18:
        /*006c*/ 	.word	0xffffffff


	//   ....[1]....
        /*0070*/ 	.word	0xffffffff


	//   ....[2]....
        /*0074*/ 	.word	0xffffffff


	//   ....[3]....
        /*0078*/ 	.word	0xffffffff


	//   ....[4]....
        /*007c*/ 	.word	0xffffffff


	//   ....[5]....
        /*0080*/ 	.word	0xffffffff


	//   ....[6]....
        /*0084*/ 	.word	0xffffffff


	//   ....[7]....
        /*0088*/ 	.word	0xffffffff


	//   ....[8]....
        /*008c*/ 	.word	0xffffffff


	//   ....[9]....
        /*0090*/ 	.word	0xffffffff


	//----- nvinfo : EIATTR_COOP_GROUP_INSTR_OFFSETS
	.align		4
.L_19:
        /*0094*/ 	.byte	0x04, 0x28
        /*0096*/ 	.short	(.L_21 - .L_20)


	//   ....[0]....
.L_20:
        /*0098*/ 	.word	0x000002b0


	//   ....[1]....
        /*009c*/ 	.word	0x00000320


	//   ....[2]....
        /*00a0*/ 	.word	0x00000350


	//   ....[3]....
        /*00a4*/ 	.word	0x00000380


	//   ....[4]....
        /*00a8*/ 	.word	0x000003a0


	//   ....[5]....
        /*00ac*/ 	.word	0x00000490


	//   ....[6]....
        /*00b0*/ 	.word	0x000004b0


	//   ....[7]....
        /*00b4*/ 	.word	0x000004d0


	//   ....[8]....
        /*00b8*/ 	.word	0x000004f0


	//   ....[9]....
        /*00bc*/ 	.word	0x00000510


	//----- nvinfo : EIATTR_VRC_CTA_INIT_COUNT
	.align		4
.L_21:
        /*00c0*/ 	.byte	0x02, 0x4a
	.zero		1
	.zero		1


	//----- nvinfo : EIATTR_EXIT_INSTR_OFFSETS
	.align		4
        /*00c4*/ 	.byte	0x04, 0x1c
        /*00c6*/ 	.short	(.L_23 - .L_22)


	//   ....[0]....
.L_22:
        /*00c8*/ 	.word	0x000003e0


	//   ....[1]....
        /*00cc*/ 	.word	0x00000520


	//   ....[2]....
        /*00d0*/ 	.word	0x00000580


	//   ....[3]....
        /*00d4*/ 	.word	0x000005d0


	//----- nvinfo : EIATTR_CRS_STACK_SIZE
	.align		4
.L_23:
        /*00d8*/ 	.byte	0x04, 0x1e
        /*00da*/ 	.short	(.L_25 - .L_24)
.L_24:
        /*00dc*/ 	.word	0x00000000


	//----- nvinfo : EIATTR_CBANK_PARAM_SIZE
	.align		4
.L_25:
        /*00e0*/ 	.byte	0x03, 0x19
        /*00e2*/ 	.short	0x0020


	//----- nvinfo : EIATTR_PARAM_CBANK
	.align		4
        /*00e4*/ 	.byte	0x04, 0x0a
        /*00e6*/ 	.short	(.L_27 - .L_26)
	.align		4
.L_26:
        /*00e8*/ 	.word	index@(.nv.constant0._Z21dev_laplace_error_optPKfPfS1_ii)
        /*00ec*/ 	.short	0x0380
        /*00ee*/ 	.short	0x0020


	//----- nvinfo : EIATTR_SW_WAR
	.align		4
.L_27:
        /*00f0*/ 	.byte	0x04, 0x36
        /*00f2*/ 	.short	(.L_29 - .L_28)
.L_28:
        /*00f4*/ 	.word	0x00000008
.L_29:


//--------------------- .nv.callgraph             --------------------------
	.section	.nv.callgraph,"",@"SHT_CUDA_CALLGRAPH"
	.align	4
	.sectionentsize	8
	.align		4
        /*0000*/ 	.word	0x00000000
	.align		4
        /*0004*/ 	.word	0xffffffff
	.align		4
        /*0008*/ 	.word	0x00000000
	.align		4
        /*000c*/ 	.word	0xfffffffe
	.align		4
        /*0010*/ 	.word	0x00000000
	.align		4
        /*0014*/ 	.word	0xfffffffd
	.align		4
        /*0018*/ 	.word	0x00000000
	.align		4
        /*001c*/ 	.word	0xfffffffc


//--------------------- .text._Z21dev_laplace_error_optPKfPfS1_ii --------------------------
	.section	.text._Z21dev_laplace_error_optPKfPfS1_ii,"ax",@progbits
	.align	128
        .global         _Z21dev_laplace_error_optPKfPfS1_ii
        .type           _Z21dev_laplace_error_optPKfPfS1_ii,@function
        .size           _Z21dev_laplace_error_optPKfPfS1_ii,(.L_x_4 - _Z21dev_laplace_error_optPKfPfS1_ii)
        .other          _Z21dev_laplace_error_optPKfPfS1_ii,@"STO_CUDA_ENTRY STV_DEFAULT"
_Z21dev_laplace_error_optPKfPfS1_ii:
.text._Z21dev_laplace_error_optPKfPfS1_ii:
[----:B------:R-:W-:Y:S01]  /*0000*/  LDC R1, c[0x0][0x37c] ;  /* 0x0000df00ff017b82 */ /* 0x000fe20000000800 */
[----:B------:R-:W0:Y:S07]  /*0010*/  S2R R0, SR_TID.X ;  /* 0x0000000000007919 */ /* 0x000e2e0000002100 */
[----:B------:R-:W0:Y:S01]  /*0020*/  S2UR UR6, SR_CTAID.X ;  /* 0x00000000000679c3 */ /* 0x000e220000002500 */
[----:B------:R-:W1:Y:S01]  /*0030*/  LDCU.64 UR4, c[0x0][0x398] ;  /* 0x00007300ff0477ac */ /* 0x000e620008000a00 */
[----:B------:R-:W-:Y:S01]  /*0040*/  BSSY.RECONVERGENT B0, `(.L_x_0) ;  /* 0x0000026000007945 */ /* 0x000fe20003800200 */
[----:B------:R-:W2:Y:S01]  /*0050*/  S2R R3, SR_TID.Y ;  /* 0x0000000000037919 */ /* 0x000ea20000002200 */
[----:B------:R-:W-:-:S04]  /*0060*/  IMAD.MOV.U32 R8, RZ, RZ, RZ ;  /* 0x000000ffff087224 */ /* 0x000fc800078e00ff */
[----:B------:R-:W0:Y:S08]  /*0070*/  LDC R5, c[0x0][0x360] ;  /* 0x0000d800ff057b82 */ /* 0x000e300000000800 */
[----:B------:R-:W2:Y:S01]  /*0080*/  S2UR UR7, SR_CTAID.Y ;  /* 0x00000000000779c3 */ /* 0x000ea20000002600 */
[----:B-1----:R-:W-:-:S07]  /*0090*/  UIADD3 UR4, UPT, UPT, UR4, -0x1, URZ ;  /* 0xffffffff04047890 */ /* 0x002fce000fffe0ff */
[----:B------:R-:W2:Y:S01]  /*00a0*/  LDC R2, c[0x0][0x364] ;  /* 0x0000d900ff027b82 */ /* 0x000ea20000000800 */
[----:B0-----:R-:W-:Y:S01]  /*00b0*/  IMAD R4, R5, UR6, R0 ;  /* 0x0000000605047c24 */ /* 0x001fe2000f8e0200 */
[----:B------:R-:W-:-:S03]  /*00c0*/  UIADD3 UR6, UPT, UPT, UR5, -0x1, URZ ;  /* 0xffffffff05067890 */ /* 0x000fc6000fffe0ff */
[----:B------:R-:W-:-:S05]  /*00d0*/  VIADD R6, R4, 0x1 ;  /* 0x0000000104067836 */ /* 0x000fca0000000000 */
[----:B------:R-:W-:Y:S01]  /*00e0*/  ISETP.GE.AND P0, PT, R6, UR6, PT ;  /* 0x0000000606007c0c */ /* 0x000fe2000bf06270 */
[----:B--2---:R-:W-:Y:S02]  /*00f0*/  IMAD R7, R2, UR7, R3 ;  /* 0x0000000702077c24 */ /* 0x004fe4000f8e0203 */
[----:B------:R-:W0:Y:S02]  /*0100*/  LDCU.64 UR6, c[0x0][0x358] ;  /* 0x00006b00ff0677ac */ /* 0x000e240008000a00 */
[----:B------:R-:W-:-:S05]  /*0110*/  VIADD R7, R7, 0x1 ;  /* 0x0000000107077836 */ /* 0x000fca0000000000 */
[----:B------:R-:W-:-:S13]  /*0120*/  ISETP.GE.OR P0, PT, R7, UR4, P0 ;  /* 0x0000000407007c0c */ /* 0x000fda0008706670 */
[----:B0-----:R-:W-:Y:S05]  /*0130*/  @P0 BRA `(.L_x_1) ;  /* 0x0000000000580947 */ /* 0x001fea0003800000 */
[----:B------:R-:W0:Y:S01]  /*0140*/  LDC.64 R10, c[0x0][0x380] ;  /* 0x0000e000ff0a7b82 */ /* 0x000e220000000a00 */
[C---:B------:R-:W-:Y:S02]  /*0150*/  IMAD R15, R7.reuse, UR5, R6 ;  /* 0x00000005070f7c24 */ /* 0x040fe4000f8e0206 */
[----:B------:R-:W-:Y:S02]  /*0160*/  IMAD R17, R7, UR5, R4 ;  /* 0x0000000507117c24 */ /* 0x000fe4000f8e0204 */
[C---:B------:R-:W-:Y:S02]  /*0170*/  VIADD R9, R15.reuse, -UR5 ;  /* 0x800000050f097c36 */ /* 0x040fe40008000000 */
[----:B------:R-:W-:Y:S02]  /*0180*/  VIADD R13, R15, UR5 ;  /* 0x000000050f0d7c36 */ /* 0x000fe40008000000 */
[----:B0-----:R-:W-:-:S04]  /*0190*/  IMAD.WIDE R6, R9, 0x4, R10 ;  /* 0x0000000409067825 */ /* 0x001fc800078e020a */
[--C-:B------:R-:W-:Y:S02]  /*01a0*/  IMAD.WIDE R8, R13, 0x4, R10.reuse ;  /* 0x000000040d087825 */ /* 0x100fe400078e020a */
[----:B------:R-:W2:Y:S01]  /*01b0*/  LDG.E.CONSTANT R6, desc[UR6][R6.64] ;  /* 0x0000000606067981 */ /* 0x000ea2000c1e9900 */
[----:B------:R-:W0:Y:S01]  /*01c0*/  LDC.64 R12, c[0x0][0x388] ;  /* 0x0000e200ff0c7b82 */ /* 0x000e220000000a00 */
[----:B------:R-:W-:Y:S02]  /*01d0*/  IMAD.WIDE R10, R17, 0x4, R10 ;  /* 0x00000004110a7825 */ /* 0x000fe400078e020a */
[----:B------:R-:W2:Y:S04]  /*01e0*/  LDG.E.CONSTANT R9, desc[UR6][R8.64] ;  /* 0x0000000608097981 */ /* 0x000ea8000c1e9900 */
[----:B------:R-:W3:Y:S04]  /*01f0*/  LDG.E.CONSTANT R17, desc[UR6][R10.64] ;  /* 0x000000060a117981 */ /* 0x000ee8000c1e9900 */
[----:B------:R-:W4:Y:S04]  /*0200*/  LDG.E.CONSTANT R19, desc[UR6][R10.64+0x8] ;  /* 0x000008060a137981 */ /* 0x000f28000c1e9900 */
[----:B------:R-:W5:Y:S01]  /*0210*/  LDG.E.CONSTANT R14, desc[UR6][R10.64+0x4] ;  /* 0x000004060a0e7981 */ /* 0x000f62000c1e9900 */
[----:B0-----:R-:W-:-:S04]  /*0220*/  IMAD.WIDE R12, R15, 0x4, R12 ;  /* 0x000000040f0c7825 */ /* 0x001fc800078e020c */
[----:B--2---:R-:W-:-:S04]  /*0230*/  FADD R4, R6, R9 ;  /* 0x0000000906047221 */ /* 0x004fc80000000000 */
[----:B---3--:R-:W-:-:S04]  /*0240*/  FADD R4, R4, R17 ;  /* 0x0000001104047221 */ /* 0x008fc80000000000 */
[----:B----4-:R-:W-:-:S04]  /*0250*/  FADD R4, R4, R19 ;  /* 0x0000001304047221 */ /* 0x010fc80000000000 */
[----:B------:R-:W-:-:S05]  /*0260*/  FMUL R15, R4, 0.25 ;  /* 0x3e800000040f7820 */ /* 0x000fca0000400000 */
[----:B------:R0:W-:Y:S01]  /*0270*/  STG.E desc[UR6][R12.64], R15 ;  /* 0x0000000f0c007986 */ /* 0x0001e2000c101906 */
[----:B-----5:R-:W-:-:S04]  /*0280*/  FADD R14, R15, -R14 ;  /* 0x8000000e0f0e7221 */ /* 0x020fc80000000000 */
[----:B------:R-:W-:-:S07]  /*0290*/  FADD R8, |R14|, -RZ ;  /* 0x800000ff0e087221 */ /* 0x000fce0000000200 */
.L_x_1:
[----:B------:R-:W-:Y:S05]  /*02a0*/  BSYNC.RECONVERGENT B0 ;  /* 0x0000000000007941 */ /* 0x000fea0003800200 */
.L_x_0:
[----:B------:R-:W1:Y:S01]  /*02b0*/  SHFL.DOWN PT, R7, R8, 0x10, 0x1f ;  /* 0x0a001f0008077f89 */ /* 0x000e6200000e0000 */
[----:B------:R-:W-:-:S05]  /*02c0*/  IMAD R6, R5, R3, R0 ;  /* 0x0000000305067224 */ /* 0x000fca00078e0200 */
[C---:B------:R-:W-:Y:S02]  /*02d0*/  LOP3.LUT P0, R10, R6.reuse, 0x1f, RZ, 0xc0, !PT ;  /* 0x0000001f060a7812 */ /* 0x040fe4000780c0ff */
[----:B------:R-:W-:-:S11]  /*02e0*/  ISETP.GT.U32.AND P1, PT, R6, 0x1f, PT ;  /* 0x0000001f0600780c */ /* 0x000fd60003f24070 */
[----:B------:R-:W2:Y:S01]  /*02f0*/  @!P0 S2R R11, SR_CgaCtaId ;  /* 0x00000000000b8919 */ /* 0x000ea20000008800 */
[----:B-1----:R-:W-:Y:S02]  /*0300*/  FMNMX R7, R7, R8, !PT ;  /* 0x0000000807077209 */ /* 0x002fe40007800000 */
[----:B------:R-:W-:-:S03]  /*0310*/  @!P0 MOV R8, 0x400 ;  /* 0x0000040000088802 */ /* 0x000fc60000000f00 */
[----:B------:R-:W1:Y:S02]  /*0320*/  SHFL.DOWN PT, R4, R7, 0x8, 0x1f ;  /* 0x09001f0007047f89 */ /* 0x000e6400000e0000 */
[----:B-1----:R-:W-:Y:S02]  /*0330*/  FMNMX R4, R7, R4, !PT ;  /* 0x0000000407047209 */ /* 0x002fe40007800000 */
[----:B--2---:R-:W-:-:S03]  /*0340*/  @!P0 LEA R7, R11, R8, 0x18 ;  /* 0x000000080b078211 */ /* 0x004fc600078ec0ff */
[----:B------:R-:W1:Y:S01]  /*0350*/  SHFL.DOWN PT, R9, R4, 0x4, 0x1f ;  /* 0x08801f0004097f89 */ /* 0x000e6200000e0000 */
[----:B------:R-:W-:Y:S02]  /*0360*/  @!P0 LEA.HI R7, R6, R7, RZ, 0x1d ;  /* 0x0000000706078211 */ /* 0x000fe400078fe8ff */
[----:B-1----:R-:W-:-:S05]  /*0370*/  FMNMX R9, R4, R9, !PT ;  /* 0x0000000904097209 */ /* 0x002fca0007800000 */
[----:B------:R-:W1:Y:S02]  /*0380*/  SHFL.DOWN PT, R0, R9, 0x2, 0x1f ;  /* 0x08401f0009007f89 */ /* 0x000e6400000e0000 */
[----:B-1----:R-:W-:-:S05]  /*0390*/  FMNMX R0, R9, R0, !PT ;  /* 0x0000000009007209 */ /* 0x002fca0007800000 */
[----:B------:R-:W1:Y:S02]  /*03a0*/  SHFL.DOWN PT, R3, R0, 0x1, 0x1f ;  /* 0x08201f0000037f89 */ /* 0x000e6400000e0000 */
[----:B-1----:R-:W-:-:S05]  /*03b0*/  FMNMX R4, R0, R3, !PT ;  /* 0x0000000300047209 */ /* 0x002fca0007800000 */
[----:B------:R1:W-:Y:S01]  /*03c0*/  @!P0 STS [R7], R4 ;  /* 0x0000000407008388 */ /* 0x0003e20000000800 */
[----:B------:R-:W-:Y:S06]  /*03d0*/  BAR.SYNC.DEFER_BLOCKING 0x0 ;  /* 0x0000000000007b1d */ /* 0x000fec0000010000 */
[----:B------:R-:W-:Y:S05]  /*03e0*/  @P1 EXIT ;  /* 0x000000000000194d */ /* 0x000fea0003800000 */
[----:B------:R-:W-:-:S05]  /*03f0*/  IMAD R2, R5, R2, RZ ;  /* 0x0000000205027224 */ /* 0x000fca00078e02ff */
[----:B------:R-:W-:-:S04]  /*0400*/  SHF.R.U32.HI R3, RZ, 0x5, R2 ;  /* 0x00000005ff037819 */ /* 0x000fc80000011602 */
[----:B------:R-:W-:-:S13]  /*0410*/  ISETP.GE.U32.AND P0, PT, R6, R3, PT ;  /* 0x000000030600720c */ /* 0x000fda0003f06070 */
[----:B------:R-:W2:Y:S01]  /*0420*/  @!P0 S2R R3, SR_CgaCtaId ;  /* 0x0000000000038919 */ /* 0x000ea20000008800 */
[----:B------:R-:W-:-:S04]  /*0430*/  @!P0 MOV R0, 0x400 ;  /* 0x0000040000008802 */ /* 0x000fc80000000f00 */
[----:B--2---:R-:W-:Y:S01]  /*0440*/  @!P0 LEA R3, R3, R0, 0x18 ;  /* 0x0000000003038211 */ /* 0x004fe200078ec0ff */
[----:B------:R-:W-:-:S04]  /*0450*/  IMAD.MOV.U32 R0, RZ, RZ, RZ ;  /* 0x000000ffff007224 */ /* 0x000fc800078e00ff */
[----:B------:R-:W-:-:S05]  /*0460*/  @!P0 IMAD R2, R10, 0x4, R3 ;  /* 0x000000040a028824 */ /* 0x000fca00078e0203 */
[----:B------:R-:W2:Y:S01]  /*0470*/  @!P0 LDS R0, [R2] ;  /* 0x0000000002008984 */ /* 0x000ea20000000800 */
[----:B------:R-:W-:-:S03]  /*0480*/  ISETP.NE.AND P0, PT, R10, RZ, PT ;  /* 0x000000ff0a00720c */ /* 0x000fc60003f05270 */
[----:B--2---:R-:W2:Y:S02]  /*0490*/  SHFL.DOWN PT, R3, R0, 0x10, 0x1f ;  /* 0x0a001f0000037f89 */ /* 0x004ea400000e0000 */
[----:B--2---:R-:W-:-:S05]  /*04a0*/  FMNMX R3, R3, R0, !PT ;  /* 0x0000000003037209 */ /* 0x004fca0007800000 */
[----:B-1----:R-:W1:Y:S02]  /*04b0*/  SHFL.DOWN PT, R4, R3, 0x8, 0x1f ;  /* 0x09001f0003047f89 */ /* 0x002e6400000e0000 */
[----:B-1----:R-:W-:-:S05]  /*04c0*/  FMNMX R4, R3, R4, !PT ;  /* 0x0000000403047209 */ /* 0x002fca0007800000 */
[----:B------:R-:W1:Y:S02]  /*04d0*/  SHFL.DOWN PT, R5, R4, 0x4, 0x1f ;  /* 0x08801f0004057f89 */ /* 0x000e6400000e0000 */
[----:B-1----:R-:W-:-:S05]  /*04e0*/  FMNMX R5, R4, R5, !PT ;  /* 0x0000000504057209 */ /* 0x002fca0007800000 */
[----:B------:R-:W1:Y:S02]  /*04f0*/  SHFL.DOWN PT, R6, R5, 0x2, 0x1f ;  /* 0x08401f0005067f89 */ /* 0x000e6400000e0000 */
[----:B-1----:R-:W-:-:S05]  /*0500*/  FMNMX R6, R5, R6, !PT ;  /* 0x0000000605067209 */ /* 0x002fca0007800000 */
[----:B------:R1:W2:Y:S01]  /*0510*/  SHFL.DOWN PT, R7, R6, 0x1, 0x1f ;  /* 0x08201f0006077f89 */ /* 0x0002a200000e0000 */
[----:B------:R-:W-:Y:S05]  /*0520*/  @P0 EXIT ;  /* 0x000000000000094d */ /* 0x000fea0003800000 */
[----:B------:R-:W3:Y:S02]  /*0530*/  LDC.64 R2, c[0x0][0x390] ;  /* 0x0000e400ff027b82 */ /* 0x000ee40000000a00 */
[----:B---3--:R3:W5:Y:S01]  /*0540*/  LDG.E R4, desc[UR6][R2.64] ;  /* 0x0000000602047981 */ /* 0x008762000c1e1900 */
[----:B--2---:R-:W-:-:S07]  /*0550*/  FMNMX R5, R6, R7, !PT ;  /* 0x0000000706057209 */ /* 0x004fce0007800000 */
.L_x_2:
[----:B-----5:R-:W-:Y:S01]  /*0560*/  FSETP.GTU.AND P0, PT, R5, R4, PT ;  /* 0x000000040500720b */ /* 0x020fe20003f0c000 */
[----:B------:R-:W-:-:S12]  /*0570*/  YIELD ;  /* 0x0000000000007946 */ /* 0x000fd80003800000 */
[----:B------:R-:W-:Y:S05]  /*0580*/  @!P0 EXIT ;  /* 0x000000000000894d */ /* 0x000fea0003800000 */
[----:B------:R-:W2:Y:S02]  /*0590*/  ATOMG.E.CAS.STRONG.GPU PT, R7, [R2], R4, R5 ;  /* 0x00000004020773a9 */ /* 0x000ea400001ee105 */
[----:B--2---:R-:W-:Y:S01]  /*05a0*/  ISETP.NE.AND P0, PT, R4, R7, PT ;  /* 0x000000070400720c */ /* 0x004fe20003f05270 */
[----:B------:R-:W-:-:S12]  /*05b0*/  IMAD.MOV.U32 R4, RZ, RZ, R7 ;  /* 0x000000ffff047224 */ /* 0x000fd800078e0007 */
[----:B------:R-:W-:Y:S05]  /*05c0*/  @P0 BRA `(.L_x_2) ;  /* 0xfffffffc00e40947 */ /* 0x000fea000383ffff */
[----:B------:R-:W-:Y:S05]  /*05d0*/  EXIT ;  /* 0x000000000000794d */ /* 0x000fea0003800000 */
.L_x_3:
[----:B------:R-:W-:-:S00]  /*05e0*/  BRA `(.L_x_3) ;  /* 0xfffffffc00fc7947 */ /* 0x000fc0000383ffff */
[----:B------:R-:W-:-:S00]  /*05f0*/  NOP ;  /* 0x0000000000007918 */ /* 0x000fc00000000000 */
        /* <DEDUP_REMOVED lines=8> */
.L_x_4:


//--------------------- .nv.shared._Z21dev_laplace_error_optPKfPfS1_ii --------------------------
	.section	.nv.shared._Z21dev_laplace_error_optPKfPfS1_ii,"aw",@nobits
	.sectionflags	@""
	.align	4
.nv.shared._Z21dev_laplace_error_optPKfPfS1_ii:
	.zero		1152


//--------------------- .nv.shared.reserved.0     --------------------------
	.section	.nv.shared.reserved.0,"aw",@nobits
	.weak		__nv_reservedSMEM_offset_0_alias
	.size		__nv_reservedSMEM_offset_0_alias, 0, 64
	.other		__nv_reservedSMEM_offset_0_alias,@"STO_CUDA_RESERVED_SHARED STV_DEFAULT"
__nv_reservedSMEM_offset_0_alias:
	.zero		0
	.zero		64


//--------------------- .nv.constant0._Z21dev_laplace_error_optPKfPfS1_ii --------------------------
	.section	.nv.constant0._Z21dev_laplace_error_optPKfPfS1_ii,"a",@progbits
	.sectionflags	@""
	.align	4
.nv.constant0._Z21dev_laplace_error_optPKfPfS1_ii:
	.zero		928


//--------------------- SYMBOLS --------------------------

	.type		.nv.reservedSmem.offset0,@object
	.size		.nv.reservedSmem.offset0,0x4
	.type		.nv.reservedSmem.cap,@object
	.size		.nv.reservedSmem.cap,0x4
